.version 6.5
.target sm_30
.address_size 64

.entry texture_to_surface(
	.param .u64 texture_param,
	.param .u64 surface_param
)
{
    .reg .u64 	    texture;
    .reg .u64 	    surface;
    .reg .f32       f<5>;
    .reg .b16       rs<5>;

	ld.param.u64 	texture, [texture_param];
	ld.param.u64 	surface, [surface_param];

    tex.2d.v4.f32.f32 {f1, f2, f3, f4}, [texture, {0f00000000, 0f00000000}];
    { cvt.rn.f16.f32 rs1, f1;}
    { cvt.rn.f16.f32 rs2, f2;}
    { cvt.rn.f16.f32 rs3, f3;}
    { cvt.rn.f16.f32 rs4, f4;}
    sust.b.2d.v4.b16.trap [surface, {0, 0}], {rs1, rs2, rs3, rs4};
	ret;
}


.entry read_tex_2d_mip(
	.param .u64 texture_param,
	.param .u64 output_param
)
{
    .reg .u64 	    texture;
    .reg .u64 	    output;
    .reg .f32       f<5>;

	ld.param.u64 	texture, [texture_param];
	ld.param.u64 	output, [output_param];

    // 3F800000 = 1.0
    tex.level.2d.v4.f32.f32 {f1, f2, f3, f4}, [texture, {0f00000000, 0f00000000}], 0f3f800000;
    st.global.f32   [output], f1;
    st.global.f32   [output+4], f2;
    st.global.f32   [output+8], f3;
    st.global.f32   [output+12], f4;
	ret;
}


// ===== COMPILED SASS (sm_100) =====

	.target	sm_100

	.elftype	@"ET_EXEC"


//--------------------- .note.nv.tkinfo           --------------------------
	.section	.note.nv.tkinfo,"",@"SHT_NOTE"
	.sectionflags	@"SHF_NOTE_NV_TKINFO"
	.tkinfo
        /*0018*/ 	.word	0x00000002
        /*0030*/ 	.string	""
        /*0030*/ 	.string	"ptxas"
        /*0030*/ 	.string	"Cuda compilation tools, release 13.0, V13.0.88"
        /*0030*/ 	.string	"Build cuda_13.0.r13.0/compiler.36424714_0"
        /*0030*/ 	.string	"-arch sm_100 "



//--------------------- .note.nv.cuinfo           --------------------------
	.section	.note.nv.cuinfo,"",@"SHT_NOTE"
	.sectionflags	@"SHF_NOTE_NV_CUINFO"
        /*0018*/ 	.short	0x0002
        /*001a*/ 	.short	0x001e
        /*001c*/ 	.short	0x0082
	.zero		2


//--------------------- .nv.info                  --------------------------
	.section	.nv.info,"",@"SHT_CUDA_INFO"
	.align	4


	//----- nvinfo : EIATTR_REGCOUNT
	.align		4
        /*0000*/ 	.byte	0x04, 0x2f
        /*0002*/ 	.short	(.L_1 - .L_0)
	.align		4
.L_0:
        /*0004*/ 	.word	index@(texture_to_surface)
        /*0008*/ 	.word	0x0000000c


	//----- nvinfo : EIATTR_FRAME_SIZE
	.align		4
.L_1:
        /*000c*/ 	.byte	0x04, 0x11
        /*000e*/ 	.short	(.L_3 - .L_2)
	.align		4
.L_2:
        /*0010*/ 	.word	index@(texture_to_surface)
        /*0014*/ 	.word	0x00000000


	//----- nvinfo : EIATTR_REGCOUNT
	.align		4
.L_3:
        /*0018*/ 	.byte	0x04, 0x2f
        /*001a*/ 	.short	(.L_5 - .L_4)
	.align		4
.L_4:
        /*001c*/ 	.word	index@(read_tex_2d_mip)
        /*0020*/ 	.word	0x0000000a


	//----- nvinfo : EIATTR_FRAME_SIZE
	.align		4
.L_5:
        /*0024*/ 	.byte	0x04, 0x11
        /*0026*/ 	.short	(.L_7 - .L_6)
	.align		4
.L_6:
        /*0028*/ 	.word	index@(read_tex_2d_mip)
        /*002c*/ 	.word	0x00000000


	//----- nvinfo : EIATTR_MIN_STACK_SIZE
	.align		4
.L_7:
        /*0030*/ 	.byte	0x04, 0x12
        /*0032*/ 	.short	(.L_9 - .L_8)
	.align		4
.L_8:
        /*0034*/ 	.word	index@(read_tex_2d_mip)
        /*0038*/ 	.word	0x00000000


	//----- nvinfo : EIATTR_MIN_STACK_SIZE
	.align		4
.L_9:
        /*003c*/ 	.byte	0x04, 0x12
        /*003e*/ 	.short	(.L_11 - .L_10)
	.align		4
.L_10:
        /*0040*/ 	.word	index@(texture_to_surface)
        /*0044*/ 	.word	0x00000000
.L_11:


//--------------------- .nv.compat                --------------------------
	.section	.nv.compat,"",@"SHT_CUDA_COMPAT_INFO"
	.align	4
        /*0000*/ 	.byte	0x02, 0x09, 0x00, 0x00, 0x02, 0x02, 0x02, 0x00, 0x02, 0x05, 0x05, 0x00, 0x03, 0x07, 0x01, 0x01
        /*0010*/ 	.byte	0x02, 0x03, 0x00, 0x00, 0x02, 0x06, 0x01, 0x00, 0x04, 0x0b, 0x08, 0x00, 0x09, 0x00, 0x00, 0x00
        /*0020*/ 	.byte	0x00, 0x00, 0x00, 0x00


//--------------------- .nv.info.read_tex_2d_mip  --------------------------
	.section	.nv.info.read_tex_2d_mip,"",@"SHT_CUDA_INFO"
	.sectionflags	@""
	.align	4


	//----- nvinfo : EIATTR_CUDA_API_VERSION
	.align		4
        /*0000*/ 	.byte	0x04, 0x37
        /*0002*/ 	.short	(.L_13 - .L_12)
.L_12:
        /*0004*/ 	.word	0x00000082


	//----- nvinfo : EIATTR_KPARAM_INFO
	.align		4
.L_13:
        /*0008*/ 	.byte	0x04, 0x17
        /*000a*/ 	.short	(.L_15 - .L_14)
.L_14:
        /*000c*/ 	.word	0x00000000
        /*0010*/ 	.short	0x0001
        /*0012*/ 	.short	0x0008
        /*0014*/ 	.byte	0x00, 0xf0, 0x21, 0x00


	//----- nvinfo : EIATTR_KPARAM_INFO
	.align		4
.L_15:
        /*0018*/ 	.byte	0x04, 0x17
        /*001a*/ 	.short	(.L_17 - .L_16)
.L_16:
        /*001c*/ 	.word	0x00000000
        /*0020*/ 	.short	0x0000
        /*0022*/ 	.short	0x0000
        /*0024*/ 	.byte	0x00, 0xf0, 0x21, 0x00


	//----- nvinfo : EIATTR_SPARSE_MMA_MASK
	.align		4
.L_17:
        /*0028*/ 	.byte	0x03, 0x50
        /*002a*/ 	.short	0x0000


	//----- nvinfo : EIATTR_MAXREG_COUNT
	.align		4
        /*002c*/ 	.byte	0x03, 0x1b
        /*002e*/ 	.short	0x00ff


	//----- nvinfo : EIATTR_MERCURY_ISA_VERSION
	.align		4
        /*0030*/ 	.byte	0x03, 0x5f
        /*0032*/ 	.short	0x0101


	//----- nvinfo : EIATTR_VRC_CTA_INIT_COUNT
	.align		4
        /*0034*/ 	.byte	0x02, 0x4a
	.zero		1
	.zero		1


	//----- nvinfo : EIATTR_EXIT_INSTR_OFFSETS
	.align		4
        /*0038*/ 	.byte	0x04, 0x1c
        /*003a*/ 	.short	(.L_19 - .L_18)


	//   ....[0]....
.L_18:
        /*003c*/ 	.word	0x000000c0


	//----- nvinfo : EIATTR_CBANK_PARAM_SIZE
	.align		4
.L_19:
        /*0040*/ 	.byte	0x03, 0x19
        /*0042*/ 	.short	0x0010


	//----- nvinfo : EIATTR_PARAM_CBANK
	.align		4
        /*0044*/ 	.byte	0x04, 0x0a
        /*0046*/ 	.short	(.L_21 - .L_20)
	.align		4
.L_20:
        /*0048*/ 	.word	index@(.nv.constant0.read_tex_2d_mip)
        /*004c*/ 	.short	0x0380
        /*004e*/ 	.short	0x0010


	//----- nvinfo : EIATTR_SW_WAR
	.align		4
.L_21:
        /*0050*/ 	.byte	0x04, 0x36
        /*0052*/ 	.short	(.L_23 - .L_22)
.L_22:
        /*0054*/ 	.word	0x00000008
.L_23:


//--------------------- .nv.info.texture_to_surface --------------------------
	.section	.nv.info.texture_to_surface,"",@"SHT_CUDA_INFO"
	.sectionflags	@""
	.align	4


	//----- nvinfo : EIATTR_CUDA_API_VERSION
	.align		4
        /*0000*/ 	.byte	0x04, 0x37
        /*0002*/ 	.short	(.L_25 - .L_24)
.L_24:
        /*0004*/ 	.word	0x00000082


	//----- nvinfo : EIATTR_KPARAM_INFO
	.align		4
.L_25:
        /*0008*/ 	.byte	0x04, 0x17
        /*000a*/ 	.short	(.L_27 - .L_26)
.L_26:
        /*000c*/ 	.word	0x00000000
        /*0010*/ 	.short	0x0001
        /*0012*/ 	.short	0x0008
        /*0014*/ 	.byte	0x00, 0xf0, 0x21, 0x00


	//----- nvinfo : EIATTR_KPARAM_INFO
	.align		4
.L_27:
        /*0018*/ 	.byte	0x04, 0x17
        /*001a*/ 	.short	(.L_29 - .L_28)
.L_28:
        /*001c*/ 	.word	0x00000000
        /*0020*/ 	.short	0x0000
        /*0022*/ 	.short	0x0000
        /*0024*/ 	.byte	0x00, 0xf0, 0x21, 0x00


	//----- nvinfo : EIATTR_SPARSE_MMA_MASK
	.align		4
.L_29:
        /*0028*/ 	.byte	0x03, 0x50
        /*002a*/ 	.short	0x0000


	//----- nvinfo : EIATTR_MAXREG_COUNT
	.align		4
        /*002c*/ 	.byte	0x03, 0x1b
        /*002e*/ 	.short	0x00ff


	//----- nvinfo : EIATTR_MERCURY_ISA_VERSION
	.align		4
        /*0030*/ 	.byte	0x03, 0x5f
        /*0032*/ 	.short	0x0101


	//----- nvinfo : EIATTR_VRC_CTA_INIT_COUNT
	.align		4
        /*0034*/ 	.byte	0x02, 0x4a
	.zero		1
	.zero		1


	//----- nvinfo : EIATTR_EXIT_INSTR_OFFSETS
	.align		4
        /*0038*/ 	.byte	0x04, 0x1c
        /*003a*/ 	.short	(.L_31 - .L_30)


	//   ....[0]....
.L_30:
        /*003c*/ 	.word	0x000000b0


	//----- nvinfo : EIATTR_CBANK_PARAM_SIZE
	.align		4
.L_31:
        /*0040*/ 	.byte	0x03, 0x19
        /*0042*/ 	.short	0x0010


	//----- nvinfo : EIATTR_PARAM_CBANK
	.align		4
        /*0044*/ 	.byte	0x04, 0x0a
        /*0046*/ 	.short	(.L_33 - .L_32)
	.align		4
.L_32:
        /*0048*/ 	.word	index@(.nv.constant0.texture_to_surface)
        /*004c*/ 	.short	0x0380
        /*004e*/ 	.short	0x0010


	//----- nvinfo : EIATTR_SW_WAR
	.align		4
.L_33:
        /*0050*/ 	.byte	0x04, 0x36
        /*0052*/ 	.short	(.L_35 - .L_34)
.L_34:
        /*0054*/ 	.word	0x00000008
.L_35:


//--------------------- .nv.callgraph             --------------------------
	.section	.nv.callgraph,"",@"SHT_CUDA_CALLGRAPH"
	.align	4
	.sectionentsize	8
	.align		4
        /*0000*/ 	.word	0x00000000
	.align		4
        /*0004*/ 	.word	0xffffffff
	.align		4
        /*0008*/ 	.word	0x00000000
	.align		4
        /*000c*/ 	.word	0xfffffffe
	.align		4
        /*0010*/ 	.word	0x00000000
	.align		4
        /*0014*/ 	.word	0xfffffffd
	.align		4
        /*0018*/ 	.word	0x00000000
	.align		4
        /*001c*/ 	.word	0xfffffffc


//--------------------- .text.read_tex_2d_mip     --------------------------
	.section	.text.read_tex_2d_mip,"ax",@progbits
	.align	128
.text.read_tex_2d_mip:
        .type           read_tex_2d_mip,@function
        .size           read_tex_2d_mip,(.L_x_2 - read_tex_2d_mip)
        .other          read_tex_2d_mip,@"STO_CUDA_ENTRY STV_DEFAULT"
read_tex_2d_mip:
[----:B------:R-:W-:Y:S01]  /*0000*/  LDC R1, c[0x0][0x37c] ;  /* 0x0000df00ff017b82 */ /* 0x000fe20000000800 */
[----:B------:R-:W0:Y:S01]  /*0010*/  LDCU UR4, c[0x0][0x380] ;  /* 0x00007000ff0477ac */ /* 0x000e220008000800 */
[----:B------:R-:W-:Y:S01]  /*0020*/  HFMA2 R4, -RZ, RZ, 1.875, 0 ;  /* 0x3f800000ff047431 */ /* 0x000fe200000001ff */
[----:B------:R-:W-:Y:S01]  /*0030*/  CS2R R6, SRZ ;  /* 0x0000000000067805 */ /* 0x000fe2000001ff00 */
[----:B------:R-:W-:-:S05]  /*0040*/  UMOV UR5, URZ ;  /* 0x000000ff00057c82 */ /* 0x000fca0008000000 */
[----:B0-----:R0:W5:Y:S01]  /*0050*/  TEX.LL R6, R4, R6, R4, UR4, 2D ;  /* 0x28ff040406047f60 */ /* 0x00116200089e0f06 */
[----:B------:R-:W1:Y:S01]  /*0060*/  LDC.64 R2, c[0x0][0x388] ;  /* 0x0000e200ff027b82 */ /* 0x000e620000000a00 */
[----:B0-----:R-:W1:Y:S02]  /*0070*/  LDCU.64 UR4, c[0x0][0x358] ;  /* 0x00006b00ff0477ac */ /* 0x001e640008000a00 */
[----:B-1---5:R-:W-:Y:S04]  /*0080*/  STG.E desc[UR4][R2.64], R4 ;  /* 0x0000000402007986 */ /* 0x022fe8000c101904 */
[----:B------:R-:W-:Y:S04]  /*0090*/  STG.E desc[UR4][R2.64+0x4], R5 ;  /* 0x0000040502007986 */ /* 0x000fe8000c101904 */
[----:B------:R-:W-:Y:S04]  /*00a0*/  STG.E desc[UR4][R2.64+0x8], R6 ;  /* 0x0000080602007986 */ /* 0x000fe8000c101904 */
[----:B------:R-:W-:Y:S01]  /*00b0*/  STG.E desc[UR4][R2.64+0xc], R7 ;  /* 0x00000c0702007986 */ /* 0x000fe2000c101904 */
[----:B------:R-:W-:Y:S05]  /*00c0*/  EXIT ;  /* 0x000000000000794d */ /* 0x000fea0003800000 */
.L_x_0:
[----:B------:R-:W-:-:S00]  /*00d0*/  BRA `(.L_x_0) ;  /* 0xfffffffc00fc7947 */ /* 0x000fc0000383ffff */
[----:B------:R-:W-:-:S00]  /*00e0*/  NOP ;  /* 0x0000000000007918 */ /* 0x000fc00000000000 */
        /* <DEDUP_REMOVED lines=9> */
.L_x_2:


//--------------------- .text.texture_to_surface  --------------------------
	.section	.text.texture_to_surface,"ax",@progbits
	.align	128
.text.texture_to_surface:
        .type           texture_to_surface,@function
        .size           texture_to_surface,(.L_x_3 - texture_to_surface)
        .other          texture_to_surface,@"STO_CUDA_ENTRY STV_DEFAULT"
texture_to_surface:
[----:B------:R-:W-:Y:S01]  /*0000*/  LDC R1, c[0x0][0x37c] ;  /* 0x0000df00ff017b82 */ /* 0x000fe20000000800 */
[----:B------:R-:W0:Y:S01]  /*0010*/  LDCU UR4, c[0x0][0x380] ;  /* 0x00007000ff0477ac */ /* 0x000e220008000800 */
[----:B------:R-:W-:Y:S01]  /*0020*/  IMAD.MOV.U32 R4, RZ, RZ, -0x3e000000 ;  /* 0xc2000000ff047424 */ /* 0x000fe200078e00ff */
[----:B------:R-:W-:Y:S01]  /*0030*/  CS2R R8, SRZ ;  /* 0x0000000000087805 */ /* 0x000fe2000001ff00 */
[----:B------:R-:W-:-:S04]  /*0040*/  UMOV UR5, URZ ;  /* 0x000000ff00057c82 */ /* 0x000fc80008000000 */
[----:B0-----:R0:W5:Y:S01]  /*0050*/  TEX.LL R4, R2, R8, R4, UR4, 2D ;  /* 0x28ff040408027f60 */ /* 0x00116200089e0f04 */
[----:B------:R-:W-:Y:S01]  /*0060*/  CS2R R6, SRZ ;  /* 0x0000000000067805 */ /* 0x000fe2000001ff00 */
[----:B0-----:R-:W0:Y:S01]  /*0070*/  LDCU UR4, c[0x0][0x388] ;  /* 0x00007100ff0477ac */ /* 0x001e220008000800 */
[----:B-----5:R-:W-:Y:S02]  /*0080*/  F2FP.F16.F32.PACK_AB R2, R3, R2 ;  /* 0x000000020302723e */ /* 0x020fe400000000ff */
[----:B------:R-:W-:-:S04]  /*0090*/  F2FP.F16.F32.PACK_AB R3, R5, R4 ;  /* 0x000000040503723e */ /* 0x000fc800000000ff */
[----:B0-----:R0:W-:Y:S02]  /*00a0*/  SUST.D.BA.2D.64.STRONG.SM.TRAP [R6], R2, UR4 ;  /* 0x70ff040206007f9d */ /* 0x0011e4000810ab00 */
[----:B0-----:R-:W-:Y:S05]  /*00b0*/  EXIT ;  /* 0x000000000000794d */ /* 0x001fea0003800000 */
.L_x_1:
        /* <DEDUP_REMOVED lines=12> */
.L_x_3:


//--------------------- .nv.shared.reserved.0     --------------------------
	.section	.nv.shared.reserved.0,"aw",@nobits
	.weak		__nv_reservedSMEM_offset_0_alias
	.size		__nv_reservedSMEM_offset_0_alias, 0, 64
	.other		__nv_reservedSMEM_offset_0_alias,@"STO_CUDA_RESERVED_SHARED STV_DEFAULT"
__nv_reservedSMEM_offset_0_alias:
	.zero		0
	.zero		64


//--------------------- .nv.constant0.read_tex_2d_mip --------------------------
	.section	.nv.constant0.read_tex_2d_mip,"a",@progbits
	.sectionflags	@""
	.align	4
.nv.constant0.read_tex_2d_mip:
	.zero		912


//--------------------- .nv.constant0.texture_to_surface --------------------------
	.section	.nv.constant0.texture_to_surface,"a",@progbits
	.sectionflags	@""
	.align	4
.nv.constant0.texture_to_surface:
	.zero		912


//--------------------- SYMBOLS --------------------------

	.type		.nv.reservedSmem.offset0,@object
	.size		.nv.reservedSmem.offset0,0x4
